//
// Generated by NVIDIA NVVM Compiler
//
// Compiler Build ID: CL-36424714
// Cuda compilation tools, release 13.0, V13.0.88
// Based on NVVM 20.0.0
//

.version 9.0
.target sm_100
.address_size 64

	// .globl	_Z13dotProdKernelPfPKfS1_i
// _ZZ15reduceSumKernelPfPKfiE12shared_array has been demoted

.visible .entry _Z13dotProdKernelPfPKfS1_i(
	.param .u64 .ptr .align 1 _Z13dotProdKernelPfPKfS1_i_param_0,
	.param .u64 .ptr .align 1 _Z13dotProdKernelPfPKfS1_i_param_1,
	.param .u64 .ptr .align 1 _Z13dotProdKernelPfPKfS1_i_param_2,
	.param .u32 _Z13dotProdKernelPfPKfS1_i_param_3
)
{
	.reg .pred 	%p<3>;
	.reg .b32 	%r<11>;
	.reg .b32 	%f<10>;
	.reg .b64 	%rd<12>;

	ld.param.u64 	%rd3, [_Z13dotProdKernelPfPKfS1_i_param_0];
	ld.param.u64 	%rd4, [_Z13dotProdKernelPfPKfS1_i_param_1];
	ld.param.u64 	%rd5, [_Z13dotProdKernelPfPKfS1_i_param_2];
	ld.param.u32 	%r6, [_Z13dotProdKernelPfPKfS1_i_param_3];
	mov.u32 	%r1, %ntid.x;
	mov.u32 	%r7, %ctaid.x;
	mov.u32 	%r8, %tid.x;
	mad.lo.s32 	%r2, %r1, %r7, %r8;
	setp.ge.u32 	%p1, %r2, %r6;
	mov.f32 	%f9, 0f00000000;
	@%p1 bra 	$L__BB0_3;
	mov.u32 	%r9, %nctaid.x;
	mul.lo.s32 	%r3, %r9, %r1;
	cvta.to.global.u64 	%rd1, %rd4;
	cvta.to.global.u64 	%rd2, %rd5;
	mov.f32 	%f9, 0f00000000;
	mov.u32 	%r10, %r2;
$L__BB0_2:
	mul.wide.u32 	%rd6, %r10, 4;
	add.s64 	%rd7, %rd1, %rd6;
	ld.global.f32 	%f6, [%rd7];
	add.s64 	%rd8, %rd2, %rd6;
	ld.global.f32 	%f7, [%rd8];
	fma.rn.f32 	%f9, %f6, %f7, %f9;
	add.s32 	%r10, %r10, %r3;
	setp.lt.u32 	%p2, %r10, %r6;
	@%p2 bra 	$L__BB0_2;
$L__BB0_3:
	cvta.to.global.u64 	%rd9, %rd3;
	mul.wide.u32 	%rd10, %r2, 4;
	add.s64 	%rd11, %rd9, %rd10;
	st.global.f32 	[%rd11], %f9;
	ret;

}
	// .globl	_Z15reduceSumKernelPfPKfi
.visible .entry _Z15reduceSumKernelPfPKfi(
	.param .u64 .ptr .align 1 _Z15reduceSumKernelPfPKfi_param_0,
	.param .u64 .ptr .align 1 _Z15reduceSumKernelPfPKfi_param_1,
	.param .u32 _Z15reduceSumKernelPfPKfi_param_2
)
{
	.reg .pred 	%p<8>;
	.reg .b32 	%r<18>;
	.reg .b32 	%f<6>;
	.reg .b64 	%rd<9>;
	// demoted variable
	.shared .align 4 .b8 _ZZ15reduceSumKernelPfPKfiE12shared_array[1024];
	ld.param.u64 	%rd1, [_Z15reduceSumKernelPfPKfi_param_0];
	ld.param.u64 	%rd2, [_Z15reduceSumKernelPfPKfi_param_1];
	ld.param.u32 	%r8, [_Z15reduceSumKernelPfPKfi_param_2];
	mov.u32 	%r1, %tid.x;
	mov.u32 	%r2, %ctaid.x;
	mov.u32 	%r3, %ntid.x;
	mad.lo.s32 	%r4, %r2, %r3, %r1;
	setp.ge.u32 	%p1, %r4, %r8;
	shl.b32 	%r9, %r1, 2;
	mov.u32 	%r10, _ZZ15reduceSumKernelPfPKfiE12shared_array;
	add.s32 	%r5, %r10, %r9;
	@%p1 bra 	$L__BB1_2;
	cvta.to.global.u64 	%rd3, %rd2;
	mul.wide.u32 	%rd4, %r4, 4;
	add.s64 	%rd5, %rd3, %rd4;
	ld.global.f32 	%f1, [%rd5];
	st.shared.f32 	[%r5], %f1;
$L__BB1_2:
	bar.sync 	0;
	setp.lt.u32 	%p2, %r3, 2;
	@%p2 bra 	$L__BB1_7;
	mov.b32 	%r17, 1;
$L__BB1_4:
	shl.b32 	%r7, %r17, 1;
	add.s32 	%r12, %r7, -1;
	and.b32  	%r13, %r12, %r1;
	setp.ne.s32 	%p3, %r13, 0;
	add.s32 	%r14, %r17, %r1;
	setp.ge.u32 	%p4, %r14, %r3;
	or.pred  	%p5, %p4, %p3;
	@%p5 bra 	$L__BB1_6;
	shl.b32 	%r15, %r17, 2;
	add.s32 	%r16, %r5, %r15;
	ld.shared.f32 	%f2, [%r16];
	ld.shared.f32 	%f3, [%r5];
	add.f32 	%f4, %f2, %f3;
	st.shared.f32 	[%r5], %f4;
$L__BB1_6:
	bar.sync 	0;
	setp.lt.u32 	%p6, %r7, %r3;
	mov.u32 	%r17, %r7;
	@%p6 bra 	$L__BB1_4;
$L__BB1_7:
	setp.ne.s32 	%p7, %r1, 0;
	@%p7 bra 	$L__BB1_9;
	ld.shared.f32 	%f5, [_ZZ15reduceSumKernelPfPKfiE12shared_array];
	cvta.to.global.u64 	%rd6, %rd1;
	mul.wide.u32 	%rd7, %r2, 4;
	add.s64 	%rd8, %rd6, %rd7;
	st.global.f32 	[%rd8], %f5;
$L__BB1_9:
	ret;

}


// ===== COMPILED SASS (sm_100) =====

	.target	sm_100

	.elftype	@"ET_EXEC"


//--------------------- .note.nv.tkinfo           --------------------------
	.section	.note.nv.tkinfo,"",@"SHT_NOTE"
	.sectionflags	@"SHF_NOTE_NV_TKINFO"
	.tkinfo
        /*0018*/ 	.word	0x00000002
        /*0030*/ 	.string	""
        /*0030*/ 	.string	"ptxas"
        /*0030*/ 	.string	"Cuda compilation tools, release 13.0, V13.0.88"
        /*0030*/ 	.string	"Build cuda_13.0.r13.0/compiler.36424714_0"
        /*0030*/ 	.string	"-arch sm_100 -m 64 "



//--------------------- .note.nv.cuinfo           --------------------------
	.section	.note.nv.cuinfo,"",@"SHT_NOTE"
	.sectionflags	@"SHF_NOTE_NV_CUINFO"
        /*0018*/ 	.short	0x0002
        /*001a*/ 	.short	0x0064
        /*001c*/ 	.short	0x0082
	.zero		2


//--------------------- .nv.info                  --------------------------
	.section	.nv.info,"",@"SHT_CUDA_INFO"
	.align	4


	//----- nvinfo : EIATTR_REGCOUNT
	.align		4
        /*0000*/ 	.byte	0x04, 0x2f
        /*0002*/ 	.short	(.L_1 - .L_0)
	.align		4
.L_0:
        /*0004*/ 	.word	index@(_Z13dotProdKernelPfPKfS1_i)
        /*0008*/ 	.word	0x00000012


	//----- nvinfo : EIATTR_FRAME_SIZE
	.align		4
.L_1:
        /*000c*/ 	.byte	0x04, 0x11
        /*000e*/ 	.short	(.L_3 - .L_2)
	.align		4
.L_2:
        /*0010*/ 	.word	index@(_Z13dotProdKernelPfPKfS1_i)
        /*0014*/ 	.word	0x00000000


	//----- nvinfo : EIATTR_REGCOUNT
	.align		4
.L_3:
        /*0018*/ 	.byte	0x04, 0x2f
        /*001a*/ 	.short	(.L_5 - .L_4)
	.align		4
.L_4:
        /*001c*/ 	.word	index@(_Z15reduceSumKernelPfPKfi)
        /*0020*/ 	.word	0x0000000a


	//----- nvinfo : EIATTR_FRAME_SIZE
	.align		4
.L_5:
        /*0024*/ 	.byte	0x04, 0x11
        /*0026*/ 	.short	(.L_7 - .L_6)
	.align		4
.L_6:
        /*0028*/ 	.word	index@(_Z15reduceSumKernelPfPKfi)
        /*002c*/ 	.word	0x00000000


	//----- nvinfo : EIATTR_MIN_STACK_SIZE
	.align		4
.L_7:
        /*0030*/ 	.byte	0x04, 0x12
        /*0032*/ 	.short	(.L_9 - .L_8)
	.align		4
.L_8:
        /*0034*/ 	.word	index@(_Z15reduceSumKernelPfPKfi)
        /*0038*/ 	.word	0x00000000


	//----- nvinfo : EIATTR_MIN_STACK_SIZE
	.align		4
.L_9:
        /*003c*/ 	.byte	0x04, 0x12
        /*003e*/ 	.short	(.L_11 - .L_10)
	.align		4
.L_10:
        /*0040*/ 	.word	index@(_Z13dotProdKernelPfPKfS1_i)
        /*0044*/ 	.word	0x00000000
.L_11:


//--------------------- .nv.compat                --------------------------
	.section	.nv.compat,"",@"SHT_CUDA_COMPAT_INFO"
	.align	4
        /*0000*/ 	.byte	0x02, 0x09, 0x00, 0x00, 0x02, 0x02, 0x01, 0x00, 0x02, 0x05, 0x05, 0x00, 0x03, 0x07, 0x01, 0x01
        /*0010*/ 	.byte	0x02, 0x03, 0x00, 0x00, 0x02, 0x06, 0x01, 0x00, 0x04, 0x0b, 0x08, 0x00, 0x09, 0x00, 0x00, 0x00
        /*0020*/ 	.byte	0x00, 0x00, 0x00, 0x00


//--------------------- .nv.info._Z15reduceSumKernelPfPKfi --------------------------
	.section	.nv.info._Z15reduceSumKernelPfPKfi,"",@"SHT_CUDA_INFO"
	.sectionflags	@""
	.align	4


	//----- nvinfo : EIATTR_CUDA_API_VERSION
	.align		4
        /*0000*/ 	.byte	0x04, 0x37
        /*0002*/ 	.short	(.L_13 - .L_12)
.L_12:
        /*0004*/ 	.word	0x00000082


	//----- nvinfo : EIATTR_KPARAM_INFO
	.align		4
.L_13:
        /*0008*/ 	.byte	0x04, 0x17
        /*000a*/ 	.short	(.L_15 - .L_14)
.L_14:
        /*000c*/ 	.word	0x00000000
        /*0010*/ 	.short	0x0002
        /*0012*/ 	.short	0x0010
        /*0014*/ 	.byte	0x00, 0xf0, 0x11, 0x00


	//----- nvinfo : EIATTR_KPARAM_INFO
	.align		4
.L_15:
        /*0018*/ 	.byte	0x04, 0x17
        /*001a*/ 	.short	(.L_17 - .L_16)
.L_16:
        /*001c*/ 	.word	0x00000000
        /*0020*/ 	.short	0x0001
        /*0022*/ 	.short	0x0008
        /*0024*/ 	.byte	0x00, 0xf5, 0x21, 0x00


	//----- nvinfo : EIATTR_KPARAM_INFO
	.align		4
.L_17:
        /*0028*/ 	.byte	0x04, 0x17
        /*002a*/ 	.short	(.L_19 - .L_18)
.L_18:
        /*002c*/ 	.word	0x00000000
        /*0030*/ 	.short	0x0000
        /*0032*/ 	.short	0x0000
        /*0034*/ 	.byte	0x00, 0xf5, 0x21, 0x00


	//----- nvinfo : EIATTR_SPARSE_MMA_MASK
	.align		4
.L_19:
        /*0038*/ 	.byte	0x03, 0x50
        /*003a*/ 	.short	0x0000


	//----- nvinfo : EIATTR_MAXREG_COUNT
	.align		4
        /*003c*/ 	.byte	0x03, 0x1b
        /*003e*/ 	.short	0x00ff


	//----- nvinfo : EIATTR_NUM_BARRIERS
	.align		4
        /*0040*/ 	.byte	0x02, 0x4c
        /*0042*/ 	.byte	0x01
	.zero		1


	//----- nvinfo : EIATTR_MERCURY_ISA_VERSION
	.align		4
        /*0044*/ 	.byte	0x03, 0x5f
        /*0046*/ 	.short	0x0101


	//----- nvinfo : EIATTR_VRC_CTA_INIT_COUNT
	.align		4
        /*0048*/ 	.byte	0x02, 0x4a
	.zero		1
	.zero		1


	//----- nvinfo : EIATTR_EXIT_INSTR_OFFSETS
	.align		4
        /*004c*/ 	.byte	0x04, 0x1c
        /*004e*/ 	.short	(.L_21 - .L_20)


	//   ....[0]....
.L_20:
        /*0050*/ 	.word	0x00000230


	//   ....[1]....
        /*0054*/ 	.word	0x000002b0


	//----- nvinfo : EIATTR_CBANK_PARAM_SIZE
	.align		4
.L_21:
        /*0058*/ 	.byte	0x03, 0x19
        /*005a*/ 	.short	0x0014


	//----- nvinfo : EIATTR_PARAM_CBANK
	.align		4
        /*005c*/ 	.byte	0x04, 0x0a
        /*005e*/ 	.short	(.L_23 - .L_22)
	.align		4
.L_22:
        /*0060*/ 	.word	index@(.nv.constant0._Z15reduceSumKernelPfPKfi)
        /*0064*/ 	.short	0x0380
        /*0066*/ 	.short	0x0014


	//----- nvinfo : EIATTR_SW_WAR
	.align		4
.L_23:
        /*0068*/ 	.byte	0x04, 0x36
        /*006a*/ 	.short	(.L_25 - .L_24)
.L_24:
        /*006c*/ 	.word	0x00000008
.L_25:


//--------------------- .nv.info._Z13dotProdKernelPfPKfS1_i --------------------------
	.section	.nv.info._Z13dotProdKernelPfPKfS1_i,"",@"SHT_CUDA_INFO"
	.sectionflags	@""
	.align	4


	//----- nvinfo : EIATTR_CUDA_API_VERSION
	.align		4
        /*0000*/ 	.byte	0x04, 0x37
        /*0002*/ 	.short	(.L_27 - .L_26)
.L_26:
        /*0004*/ 	.word	0x00000082


	//----- nvinfo : EIATTR_KPARAM_INFO
	.align		4
.L_27:
        /*0008*/ 	.byte	0x04, 0x17
        /*000a*/ 	.short	(.L_29 - .L_28)
.L_28:
        /*000c*/ 	.word	0x00000000
        /*0010*/ 	.short	0x0003
        /*0012*/ 	.short	0x0018
        /*0014*/ 	.byte	0x00, 0xf0, 0x11, 0x00


	//----- nvinfo : EIATTR_KPARAM_INFO
	.align		4
.L_29:
        /*0018*/ 	.byte	0x04, 0x17
        /*001a*/ 	.short	(.L_31 - .L_30)
.L_30:
        /*001c*/ 	.word	0x00000000
        /*0020*/ 	.short	0x0002
        /*0022*/ 	.short	0x0010
        /*0024*/ 	.byte	0x00, 0xf5, 0x21, 0x00


	//----- nvinfo : EIATTR_KPARAM_INFO
	.align		4
.L_31:
        /*0028*/ 	.byte	0x04, 0x17
        /*002a*/ 	.short	(.L_33 - .L_32)
.L_32:
        /*002c*/ 	.word	0x00000000
        /*0030*/ 	.short	0x0001
        /*0032*/ 	.short	0x0008
        /*0034*/ 	.byte	0x00, 0xf5, 0x21, 0x00


	//----- nvinfo : EIATTR_KPARAM_INFO
	.align		4
.L_33:
        /*0038*/ 	.byte	0x04, 0x17
        /*003a*/ 	.short	(.L_35 - .L_34)
.L_34:
        /*003c*/ 	.word	0x00000000
        /*0040*/ 	.short	0x0000
        /*0042*/ 	.short	0x0000
        /*0044*/ 	.byte	0x00, 0xf5, 0x21, 0x00


	//----- nvinfo : EIATTR_SPARSE_MMA_MASK
	.align		4
.L_35:
        /*0048*/ 	.byte	0x03, 0x50
        /*004a*/ 	.short	0x0000


	//----- nvinfo : EIATTR_MAXREG_COUNT
	.align		4
        /*004c*/ 	.byte	0x03, 0x1b
        /*004e*/ 	.short	0x00ff


	//----- nvinfo : EIATTR_MERCURY_ISA_VERSION
	.align		4
        /*0050*/ 	.byte	0x03, 0x5f
        /*0052*/ 	.short	0x0101


	//----- nvinfo : EIATTR_VRC_CTA_INIT_COUNT
	.align		4
        /*0054*/ 	.byte	0x02, 0x4a
	.zero		1
	.zero		1


	//----- nvinfo : EIATTR_EXIT_INSTR_OFFSETS
	.align		4
        /*0058*/ 	.byte	0x04, 0x1c
        /*005a*/ 	.short	(.L_37 - .L_36)


	//   ....[0]....
.L_36:
        /*005c*/ 	.word	0x000001d0


	//----- nvinfo : EIATTR_CRS_STACK_SIZE
	.align		4
.L_37:
        /*0060*/ 	.byte	0x04, 0x1e
        /*0062*/ 	.short	(.L_39 - .L_38)
.L_38:
        /*0064*/ 	.word	0x00000000


	//----- nvinfo : EIATTR_CBANK_PARAM_SIZE
	.align		4
.L_39:
        /*0068*/ 	.byte	0x03, 0x19
        /*006a*/ 	.short	0x001c


	//----- nvinfo : EIATTR_PARAM_CBANK
	.align		4
        /*006c*/ 	.byte	0x04, 0x0a
        /*006e*/ 	.short	(.L_41 - .L_40)
	.align		4
.L_40:
        /*0070*/ 	.word	index@(.nv.constant0._Z13dotProdKernelPfPKfS1_i)
        /*0074*/ 	.short	0x0380
        /*0076*/ 	.short	0x001c


	//----- nvinfo : EIATTR_SW_WAR
	.align		4
.L_41:
        /*0078*/ 	.byte	0x04, 0x36
        /*007a*/ 	.short	(.L_43 - .L_42)
.L_42:
        /*007c*/ 	.word	0x00000008
.L_43:


//--------------------- .nv.callgraph             --------------------------
	.section	.nv.callgraph,"",@"SHT_CUDA_CALLGRAPH"
	.align	4
	.sectionentsize	8
	.align		4
        /*0000*/ 	.word	0x00000000
	.align		4
        /*0004*/ 	.word	0xffffffff
	.align		4
        /*0008*/ 	.word	0x00000000
	.align		4
        /*000c*/ 	.word	0xfffffffe
	.align		4
        /*0010*/ 	.word	0x00000000
	.align		4
        /*0014*/ 	.word	0xfffffffd
	.align		4
        /*0018*/ 	.word	0x00000000
	.align		4
        /*001c*/ 	.word	0xfffffffc


//--------------------- .text._Z15reduceSumKernelPfPKfi --------------------------
	.section	.text._Z15reduceSumKernelPfPKfi,"ax",@progbits
	.align	128
        .global         _Z15reduceSumKernelPfPKfi
        .type           _Z15reduceSumKernelPfPKfi,@function
        .size           _Z15reduceSumKernelPfPKfi,(.L_x_7 - _Z15reduceSumKernelPfPKfi)
        .other          _Z15reduceSumKernelPfPKfi,@"STO_CUDA_ENTRY STV_DEFAULT"
_Z15reduceSumKernelPfPKfi:
.text._Z15reduceSumKernelPfPKfi:
[----:B------:R-:W-:Y:S01]  /*0000*/  LDC R1, c[0x0][0x37c] ;  /* 0x0000df00ff017b82 */ /* 0x000fe20000000800 */
[----:B------:R-:W0:Y:S01]  /*0010*/  S2R R4, SR_TID.X ;  /* 0x0000000000047919 */ /* 0x000e220000002100 */
[----:B------:R-:W0:Y:S01]  /*0020*/  LDCU UR8, c[0x0][0x360] ;  /* 0x00006c00ff0877ac */ /* 0x000e220008000800 */
[----:B------:R-:W0:Y:S01]  /*0030*/  S2R R7, SR_CTAID.X ;  /* 0x0000000000077919 */ /* 0x000e220000002500 */
[----:B------:R-:W1:Y:S01]  /*0040*/  LDCU UR4, c[0x0][0x390] ;  /* 0x00007200ff0477ac */ /* 0x000e620008000800 */
[----:B------:R-:W2:Y:S01]  /*0050*/  LDCU.64 UR6, c[0x0][0x358] ;  /* 0x00006b00ff0677ac */ /* 0x000ea20008000a00 */
[----:B0-----:R-:W-:-:S05]  /*0060*/  IMAD R5, R7, UR8, R4 ;  /* 0x0000000807057c24 */ /* 0x001fca000f8e0204 */
[----:B-1----:R-:W-:-:S13]  /*0070*/  ISETP.GE.U32.AND P0, PT, R5, UR4, PT ;  /* 0x0000000405007c0c */ /* 0x002fda000bf06070 */
[----:B------:R-:W0:Y:S02]  /*0080*/  @!P0 LDC.64 R2, c[0x0][0x388] ;  /* 0x0000e200ff028b82 */ /* 0x000e240000000a00 */
[----:B0-----:R-:W-:-:S06]  /*0090*/  @!P0 IMAD.WIDE.U32 R2, R5, 0x4, R2 ;  /* 0x0000000405028825 */ /* 0x001fcc00078e0002 */
[----:B--2---:R-:W2:Y:S01]  /*00a0*/  @!P0 LDG.E R3, desc[UR6][R2.64] ;  /* 0x0000000602038981 */ /* 0x004ea2000c1e1900 */
[----:B------:R-:W0:Y:S01]  /*00b0*/  S2UR UR5, SR_CgaCtaId ;  /* 0x00000000000579c3 */ /* 0x000e220000008800 */
[----:B------:R-:W-:Y:S01]  /*00c0*/  UMOV UR4, 0x400 ;  /* 0x0000040000047882 */ /* 0x000fe20000000000 */
[----:B------:R-:W-:Y:S01]  /*00d0*/  UISETP.GE.U32.AND UP0, UPT, UR8, 0x2, UPT ;  /* 0x000000020800788c */ /* 0x000fe2000bf06070 */
[----:B------:R-:W-:Y:S01]  /*00e0*/  ISETP.NE.AND P1, PT, R4, RZ, PT ;  /* 0x000000ff0400720c */ /* 0x000fe20003f25270 */
[----:B0-----:R-:W-:-:S06]  /*00f0*/  ULEA UR4, UR5, UR4, 0x18 ;  /* 0x0000000405047291 */ /* 0x001fcc000f8ec0ff */
[----:B------:R-:W-:-:S05]  /*0100*/  LEA R0, R4, UR4, 0x2 ;  /* 0x0000000404007c11 */ /* 0x000fca000f8e10ff */
[----:B--2---:R0:W-:Y:S01]  /*0110*/  @!P0 STS [R0], R3 ;  /* 0x0000000300008388 */ /* 0x0041e20000000800 */
[----:B------:R-:W-:Y:S06]  /*0120*/  BAR.SYNC.DEFER_BLOCKING 0x0 ;  /* 0x0000000000007b1d */ /* 0x000fec0000010000 */
[----:B------:R-:W-:Y:S05]  /*0130*/  BRA.U !UP0, `(.L_x_0) ;  /* 0x00000001083c7547 */ /* 0x000fea000b800000 */
[----:B0-----:R-:W-:-:S07]  /*0140*/  IMAD.MOV.U32 R3, RZ, RZ, 0x1 ;  /* 0x00000001ff037424 */ /* 0x001fce00078e00ff */
.L_x_1:
[----:B------:R-:W-:Y:S02]  /*0150*/  IMAD.SHL.U32 R6, R3, 0x2, RZ ;  /* 0x0000000203067824 */ /* 0x000fe400078e00ff */
[----:B------:R-:W-:-:S03]  /*0160*/  IMAD.IADD R5, R4, 0x1, R3 ;  /* 0x0000000104057824 */ /* 0x000fc600078e0203 */
[----:B------:R-:W-:-:S04]  /*0170*/  IADD3 R2, PT, PT, R6, -0x1, RZ ;  /* 0xffffffff06027810 */ /* 0x000fc80007ffe0ff */
[----:B------:R-:W-:-:S04]  /*0180*/  LOP3.LUT P0, RZ, R2, R4, RZ, 0xc0, !PT ;  /* 0x0000000402ff7212 */ /* 0x000fc8000780c0ff */
[----:B------:R-:W-:-:S13]  /*0190*/  ISETP.GE.U32.OR P0, PT, R5, UR8, P0 ;  /* 0x0000000805007c0c */ /* 0x000fda0008706470 */
[----:B------:R-:W-:Y:S02]  /*01a0*/  @!P0 LEA R2, R3, R0, 0x2 ;  /* 0x0000000003028211 */ /* 0x000fe400078e10ff */
[----:B------:R-:W-:Y:S04]  /*01b0*/  @!P0 LDS R3, [R0] ;  /* 0x0000000000038984 */ /* 0x000fe80000000800 */
[----:B------:R-:W0:Y:S02]  /*01c0*/  @!P0 LDS R2, [R2] ;  /* 0x0000000002028984 */ /* 0x000e240000000800 */
[----:B0-----:R-:W-:Y:S01]  /*01d0*/  @!P0 FADD R5, R2, R3 ;  /* 0x0000000302058221 */ /* 0x001fe20000000000 */
[----:B------:R-:W-:-:S04]  /*01e0*/  IMAD.MOV.U32 R3, RZ, RZ, R6 ;  /* 0x000000ffff037224 */ /* 0x000fc800078e0006 */
[----:B------:R1:W-:Y:S01]  /*01f0*/  @!P0 STS [R0], R5 ;  /* 0x0000000500008388 */ /* 0x0003e20000000800 */
[----:B------:R-:W-:Y:S01]  /*0200*/  BAR.SYNC.DEFER_BLOCKING 0x0 ;  /* 0x0000000000007b1d */ /* 0x000fe20000010000 */
[----:B------:R-:W-:-:S13]  /*0210*/  ISETP.GE.U32.AND P0, PT, R6, UR8, PT ;  /* 0x0000000806007c0c */ /* 0x000fda000bf06070 */
[----:B-1----:R-:W-:Y:S05]  /*0220*/  @!P0 BRA `(.L_x_1) ;  /* 0xfffffffc00c88947 */ /* 0x002fea000383ffff */
.L_x_0:
[----:B------:R-:W-:Y:S05]  /*0230*/  @P1 EXIT ;  /* 0x000000000000194d */ /* 0x000fea0003800000 */
[----:B------:R-:W1:Y:S01]  /*0240*/  S2UR UR5, SR_CgaCtaId ;  /* 0x00000000000579c3 */ /* 0x000e620000008800 */
[----:B------:R-:W-:-:S07]  /*0250*/  UMOV UR4, 0x400 ;  /* 0x0000040000047882 */ /* 0x000fce0000000000 */
[----:B0-----:R-:W0:Y:S01]  /*0260*/  LDC.64 R2, c[0x0][0x380] ;  /* 0x0000e000ff027b82 */ /* 0x001e220000000a00 */
[----:B-1----:R-:W-:Y:S01]  /*0270*/  ULEA UR4, UR5, UR4, 0x18 ;  /* 0x0000000405047291 */ /* 0x002fe2000f8ec0ff */
[----:B0-----:R-:W-:-:S08]  /*0280*/  IMAD.WIDE.U32 R2, R7, 0x4, R2 ;  /* 0x0000000407027825 */ /* 0x001fd000078e0002 */
[----:B------:R-:W0:Y:S04]  /*0290*/  LDS R5, [UR4] ;  /* 0x00000004ff057984 */ /* 0x000e280008000800 */
[----:B0-----:R-:W-:Y:S01]  /*02a0*/  STG.E desc[UR6][R2.64], R5 ;  /* 0x0000000502007986 */ /* 0x001fe2000c101906 */
[----:B------:R-:W-:Y:S05]  /*02b0*/  EXIT ;  /* 0x000000000000794d */ /* 0x000fea0003800000 */
.L_x_2:
[----:B------:R-:W-:-:S00]  /*02c0*/  BRA `(.L_x_2) ;  /* 0xfffffffc00fc7947 */ /* 0x000fc0000383ffff */
[----:B------:R-:W-:-:S00]  /*02d0*/  NOP ;  /* 0x0000000000007918 */ /* 0x000fc00000000000 */
        /* <DEDUP_REMOVED lines=10> */
.L_x_7:


//--------------------- .text._Z13dotProdKernelPfPKfS1_i --------------------------
	.section	.text._Z13dotProdKernelPfPKfS1_i,"ax",@progbits
	.align	128
        .global         _Z13dotProdKernelPfPKfS1_i
        .type           _Z13dotProdKernelPfPKfS1_i,@function
        .size           _Z13dotProdKernelPfPKfS1_i,(.L_x_8 - _Z13dotProdKernelPfPKfS1_i)
        .other          _Z13dotProdKernelPfPKfS1_i,@"STO_CUDA_ENTRY STV_DEFAULT"
_Z13dotProdKernelPfPKfS1_i:
.text._Z13dotProdKernelPfPKfS1_i:
[----:B------:R-:W-:Y:S01]  /*0000*/  LDC R1, c[0x0][0x37c] ;  /* 0x0000df00ff017b82 */ /* 0x000fe20000000800 */
[----:B------:R-:W0:Y:S01]  /*0010*/  S2R R3, SR_CTAID.X ;  /* 0x0000000000037919 */ /* 0x000e220000002500 */
[----:B------:R-:W0:Y:S06]  /*0020*/  LDCU UR6, c[0x0][0x360] ;  /* 0x00006c00ff0677ac */ /* 0x000e2c0008000800 */
[----:B------:R-:W1:Y:S01]  /*0030*/  LDC.64 R6, c[0x0][0x380] ;  /* 0x0000e000ff067b82 */ /* 0x000e620000000a00 */
[----:B------:R-:W-:Y:S01]  /*0040*/  BSSY.RECONVERGENT B0, `(.L_x_3) ;  /* 0x0000017000007945 */ /* 0x000fe20003800200 */
[----:B------:R-:W0:Y:S01]  /*0050*/  S2R R0, SR_TID.X ;  /* 0x0000000000007919 */ /* 0x000e220000002100 */
[----:B------:R-:W2:Y:S01]  /*0060*/  LDCU UR7, c[0x0][0x398] ;  /* 0x00007300ff0777ac */ /* 0x000ea20008000800 */
[----:B------:R-:W-:Y:S01]  /*0070*/  HFMA2 R13, -RZ, RZ, 0, 0 ;  /* 0x00000000ff0d7431 */ /* 0x000fe200000001ff */
[----:B------:R-:W3:Y:S01]  /*0080*/  LDCU.64 UR4, c[0x0][0x358] ;  /* 0x00006b00ff0477ac */ /* 0x000ee20008000a00 */
[----:B0-----:R-:W-:-:S04]  /*0090*/  IMAD R3, R3, UR6, R0 ;  /* 0x0000000603037c24 */ /* 0x001fc8000f8e0200 */
[C---:B-1----:R-:W-:Y:S01]  /*00a0*/  IMAD.WIDE.U32 R6, R3.reuse, 0x4, R6 ;  /* 0x0000000403067825 */ /* 0x042fe200078e0006 */
[----:B--2---:R-:W-:-:S13]  /*00b0*/  ISETP.GE.U32.AND P0, PT, R3, UR7, PT ;  /* 0x0000000703007c0c */ /* 0x004fda000bf06070 */
[----:B---3--:R-:W-:Y:S05]  /*00c0*/  @P0 BRA `(.L_x_4) ;  /* 0x0000000000380947 */ /* 0x008fea0003800000 */
[----:B------:R-:W0:Y:S01]  /*00d0*/  LDC R0, c[0x0][0x370] ;  /* 0x0000dc00ff007b82 */ /* 0x000e220000000800 */
[----:B------:R-:W-:Y:S02]  /*00e0*/  MOV R15, R3 ;  /* 0x00000003000f7202 */ /* 0x000fe40000000f00 */
[----:B------:R-:W-:-:S05]  /*00f0*/  MOV R13, RZ ;  /* 0x000000ff000d7202 */ /* 0x000fca0000000f00 */
[----:B------:R-:W1:Y:S08]  /*0100*/  LDC.64 R8, c[0x0][0x388] ;  /* 0x0000e200ff087b82 */ /* 0x000e700000000a00 */
[----:B------:R-:W2:Y:S01]  /*0110*/  LDC.64 R10, c[0x0][0x390] ;  /* 0x0000e400ff0a7b82 */ /* 0x000ea20000000a00 */
[----:B0-----:R-:W-:-:S07]  /*0120*/  IMAD R0, R0, UR6, RZ ;  /* 0x0000000600007c24 */ /* 0x001fce000f8e02ff */
.L_x_5:
[----:B-1----:R-:W-:-:S04]  /*0130*/  IMAD.WIDE.U32 R2, R15, 0x4, R8 ;  /* 0x000000040f027825 */ /* 0x002fc800078e0008 */
[----:B--2---:R-:W-:Y:S02]  /*0140*/  IMAD.WIDE.U32 R4, R15, 0x4, R10 ;  /* 0x000000040f047825 */ /* 0x004fe400078e000a */
[----:B------:R-:W2:Y:S04]  /*0150*/  LDG.E R2, desc[UR4][R2.64] ;  /* 0x0000000402027981 */ /* 0x000ea8000c1e1900 */
[----:B------:R-:W2:Y:S01]  /*0160*/  LDG.E R4, desc[UR4][R4.64] ;  /* 0x0000000404047981 */ /* 0x000ea2000c1e1900 */
[----:B------:R-:W-:-:S04]  /*0170*/  IADD3 R15, PT, PT, R0, R15, RZ ;  /* 0x0000000f000f7210 */ /* 0x000fc80007ffe0ff */
[----:B------:R-:W-:Y:S01]  /*0180*/  ISETP.GE.U32.AND P0, PT, R15, UR7, PT ;  /* 0x000000070f007c0c */ /* 0x000fe2000bf06070 */
[----:B--2---:R-:W-:-:S12]  /*0190*/  FFMA R13, R2, R4, R13 ;  /* 0x00000004020d7223 */ /* 0x004fd8000000000d */
[----:B------:R-:W-:Y:S05]  /*01a0*/  @!P0 BRA `(.L_x_5) ;  /* 0xfffffffc00e08947 */ /* 0x000fea000383ffff */
.L_x_4:
[----:B------:R-:W-:Y:S05]  /*01b0*/  BSYNC.RECONVERGENT B0 ;  /* 0x0000000000007941 */ /* 0x000fea0003800200 */
.L_x_3:
[----:B------:R-:W-:Y:S01]  /*01c0*/  STG.E desc[UR4][R6.64], R13 ;  /* 0x0000000d06007986 */ /* 0x000fe2000c101904 */
[----:B------:R-:W-:Y:S05]  /*01d0*/  EXIT ;  /* 0x000000000000794d */ /* 0x000fea0003800000 */
.L_x_6:
        /* <DEDUP_REMOVED lines=10> */
.L_x_8:


//--------------------- .nv.shared._Z15reduceSumKernelPfPKfi --------------------------
	.section	.nv.shared._Z15reduceSumKernelPfPKfi,"aw",@nobits
	.sectionflags	@""
	.align	4
.nv.shared._Z15reduceSumKernelPfPKfi:
	.zero		2048


//--------------------- .nv.shared.reserved.0     --------------------------
	.section	.nv.shared.reserved.0,"aw",@nobits
	.weak		__nv_reservedSMEM_offset_0_alias
	.size		__nv_reservedSMEM_offset_0_alias, 0, 64
	.other		__nv_reservedSMEM_offset_0_alias,@"STO_CUDA_RESERVED_SHARED STV_DEFAULT"
__nv_reservedSMEM_offset_0_alias:
	.zero		0
	.zero		64


//--------------------- .nv.constant0._Z15reduceSumKernelPfPKfi --------------------------
	.section	.nv.constant0._Z15reduceSumKernelPfPKfi,"a",@progbits
	.sectionflags	@""
	.align	4
.nv.constant0._Z15reduceSumKernelPfPKfi:
	.zero		916


//--------------------- .nv.constant0._Z13dotProdKernelPfPKfS1_i --------------------------
	.section	.nv.constant0._Z13dotProdKernelPfPKfS1_i,"a",@progbits
	.sectionflags	@""
	.align	4
.nv.constant0._Z13dotProdKernelPfPKfS1_i:
	.zero		924


//--------------------- SYMBOLS --------------------------

	.type		.nv.reservedSmem.offset0,@object
	.size		.nv.reservedSmem.offset0,0x4
	.type		.nv.reservedSmem.cap,@object
	.size		.nv.reservedSmem.cap,0x4
